	.headerflags	@"EF_CUDA_TEXMODE_UNIFIED EF_CUDA_64BIT_ADDRESS EF_CUDA_ACCELERATORS EF_CUDA_SM90 EF_CUDA_VIRTUAL_SM(EF_CUDA_SM90)"
	.elftype	@"ET_EXEC"


//--------------------- .nv.info                  --------------------------
	.section	.nv.info,"",@"SHT_CUDA_INFO"
	.align	4


	//----- nvinfo : EIATTR_REGCOUNT
	.align		4
        /*0000*/ 	.byte	0x04, 0x2f
        /*0002*/ 	.short	(.L_1 - .L_0)
	.align		4
.L_0:
        /*0004*/ 	.word	index@(triton_poi_fused_add_clamp_22)
        /*0008*/ 	.word	0x00000008


	//----- nvinfo : EIATTR_MIN_STACK_SIZE
	.align		4
.L_1:
        /*000c*/ 	.byte	0x04, 0x12
        /*000e*/ 	.short	(.L_3 - .L_2)
	.align		4
.L_2:
        /*0010*/ 	.word	index@(triton_poi_fused_add_clamp_22)
        /*0014*/ 	.word	0x00000000


	//----- nvinfo : EIATTR_FRAME_SIZE
	.align		4
.L_3:
        /*0018*/ 	.byte	0x04, 0x11
        /*001a*/ 	.short	(.L_5 - .L_4)
	.align		4
.L_4:
        /*001c*/ 	.word	index@(triton_poi_fused_add_clamp_22)
        /*0020*/ 	.word	0x00000000


	//----- nvinfo : EIATTR_MIN_STACK_SIZE
	.align		4
.L_5:
        /*0024*/ 	.byte	0x04, 0x12
        /*0026*/ 	.short	(.L_7 - .L_6)
	.align		4
.L_6:
        /*0028*/ 	.word	index@(triton_poi_fused_add_clamp_22)
        /*002c*/ 	.word	0x00000000
.L_7:


//--------------------- .nv.info.triton_poi_fused_add_clamp_22 --------------------------
	.section	.nv.info.triton_poi_fused_add_clamp_22,"",@"SHT_CUDA_INFO"
	.sectionflags	@""
	.align	4


	//----- nvinfo : EIATTR_CUDA_API_VERSION
	.align		4
        /*0000*/ 	.byte	0x04, 0x37
        /*0002*/ 	.short	(.L_9 - .L_8)
.L_8:
        /*0004*/ 	.word	0x0000007c


	//----- nvinfo : EIATTR_KPARAM_INFO
	.align		4
.L_9:
        /*0008*/ 	.byte	0x04, 0x17
        /*000a*/ 	.short	(.L_11 - .L_10)
.L_10:
        /*000c*/ 	.word	0x00000000
        /*0010*/ 	.short	0x0001
        /*0012*/ 	.short	0x0008
        /*0014*/ 	.byte	0x00, 0xf0, 0x11, 0x00


	//----- nvinfo : EIATTR_KPARAM_INFO
	.align		4
.L_11:
        /*0018*/ 	.byte	0x04, 0x17
        /*001a*/ 	.short	(.L_13 - .L_12)
.L_12:
        /*001c*/ 	.word	0x00000000
        /*0020*/ 	.short	0x0000
        /*0022*/ 	.short	0x0000
        /*0024*/ 	.byte	0x00, 0xf4, 0x21, 0x00


	//----- nvinfo : EIATTR_SPARSE_MMA_MASK
	.align		4
.L_13:
        /*0028*/ 	.byte	0x03, 0x50
        /*002a*/ 	.short	0x0000


	//----- nvinfo : EIATTR_MAXREG_COUNT
	.align		4
        /*002c*/ 	.byte	0x03, 0x1b
        /*002e*/ 	.short	0x00ff


	//----- nvinfo : EIATTR_EXIT_INSTR_OFFSETS
	.align		4
        /*0030*/ 	.byte	0x04, 0x1c
        /*0032*/ 	.short	(.L_15 - .L_14)


	//   ....[0]....
.L_14:
        /*0034*/ 	.word	0x00000120


	//   ....[1]....
        /*0038*/ 	.word	0x00000150


	//----- nvinfo : EIATTR_REQNTID
	.align		4
.L_15:
        /*003c*/ 	.byte	0x04, 0x10
        /*003e*/ 	.short	(.L_17 - .L_16)
.L_16:
        /*0040*/ 	.word	0x00000020
        /*0044*/ 	.word	0x00000001
        /*0048*/ 	.word	0x00000001


	//----- nvinfo : EIATTR_CBANK_PARAM_SIZE
	.align		4
.L_17:
        /*004c*/ 	.byte	0x03, 0x19
        /*004e*/ 	.short	0x000c


	//----- nvinfo : EIATTR_PARAM_CBANK
	.align		4
        /*0050*/ 	.byte	0x04, 0x0a
        /*0052*/ 	.short	(.L_19 - .L_18)
	.align		4
.L_18:
        /*0054*/ 	.word	index@(.nv.constant0.triton_poi_fused_add_clamp_22)
        /*0058*/ 	.short	0x0210
        /*005a*/ 	.short	0x000c


	//----- nvinfo : EIATTR_SW_WAR
	.align		4
.L_19:
        /*005c*/ 	.byte	0x04, 0x36
        /*005e*/ 	.short	(.L_21 - .L_20)
.L_20:
        /*0060*/ 	.word	0x00000008
.L_21:


//--------------------- .nv.callgraph             --------------------------
	.section	.nv.callgraph,"",@"SHT_CUDA_CALLGRAPH"
	.align	4
	.sectionentsize	8
	.align		4
        /*0000*/ 	.word	0x00000000
	.align		4
        /*0004*/ 	.word	0xffffffff
	.align		4
        /*0008*/ 	.word	0x00000000
	.align		4
        /*000c*/ 	.word	0xfffffffe
	.align		4
        /*0010*/ 	.word	0x00000000
	.align		4
        /*0014*/ 	.word	0xfffffffd
	.align		4
        /*0018*/ 	.word	0x00000000
	.align		4
        /*001c*/ 	.word	0xfffffffc


//--------------------- .text.triton_poi_fused_add_clamp_22 --------------------------
	.section	.text.triton_poi_fused_add_clamp_22,"ax",@progbits
	.align	128
        .global         triton_poi_fused_add_clamp_22
        .type           triton_poi_fused_add_clamp_22,@function
        .size           triton_poi_fused_add_clamp_22,(.L_x_1 - triton_poi_fused_add_clamp_22)
        .other          triton_poi_fused_add_clamp_22,@"STO_CUDA_ENTRY STV_DEFAULT"
triton_poi_fused_add_clamp_22:
.text.triton_poi_fused_add_clamp_22:
[----:B------:R-:W0:Y:S02]  /*0000*/  LDC R1, c[0x0][0x28] ;  /* 0x00000a00ff017b82 */ /* 0x000e240000000800 */
[----:B------:R-:W1:Y:S01]  /*0010*/  S2R R2, SR_TID.X ;  /* 0x0000000000027919 */ /* 0x000e620000002100 */
[----:B------:R-:W-:Y:S01]  /*0020*/  IMAD.MOV.U32 R5, RZ, RZ, 0x3f000000 ;  /* 0x3f000000ff057424 */ /* 0x000fe200078e00ff */
[----:B------:R-:W2:Y:S01]  /*0030*/  S2R R3, SR_CTAID.X ;  /* 0x0000000000037919 */ /* 0x000ea20000002500 */
[C---:B-1----:R-:W-:Y:S02]  /*0040*/  LOP3.LUT R0, R2.reuse, 0x7, RZ, 0xc0, !PT ;  /* 0x0000000702007812 */ /* 0x042fe400078ec0ff */
[----:B------:R-:W-:-:S03]  /*0050*/  LOP3.LUT P0, RZ, R2, 0x18, RZ, 0xc0, !PT ;  /* 0x0000001802ff7812 */ /* 0x000fc6000780c0ff */
[----:B--2---:R-:W-:-:S05]  /*0060*/  IMAD R3, R3, 0x8, R0 ;  /* 0x0000000803037824 */ /* 0x004fca00078e0200 */
[----:B------:R-:W-:Y:S02]  /*0070*/  I2FP.F32.S32 R0, R3 ;  /* 0x0000000300007245 */ /* 0x000fe40000201400 */
[----:B------:R-:W-:-:S03]  /*0080*/  ISETP.LT.AND P0, PT, R3, 0x8, !P0 ;  /* 0x000000080300780c */ /* 0x000fc60004701270 */
[----:B------:R-:W-:-:S04]  /*0090*/  FADD R0, R0, 0.5 ;  /* 0x3f00000000007421 */ /* 0x000fc80000000000 */
[----:B------:R-:W-:Y:S02]  /*00a0*/  FFMA R0, R0, R5, -0.5 ;  /* 0xbf00000000007423 */ /* 0x000fe40000000005 */
[----:B------:R-:W1:Y:S03]  /*00b0*/  LDC.64 R4, c[0x0][0x210] ;  /* 0x00008400ff047b82 */ /* 0x000e660000000a00 */
[----:B------:R-:W-:-:S06]  /*00c0*/  FMNMX R0, RZ, R0, !PT ;  /* 0x00000000ff007209 */ /* 0x000fcc0007800000 */
[----:B------:R-:W2:Y:S02]  /*00d0*/  F2I.TRUNC.NTZ R0, R0 ;  /* 0x0000000000007305 */ /* 0x000ea4000020f100 */
[----:B--2---:R-:W-:Y:S01]  /*00e0*/  VIMNMX R2, R0, 0x2, PT ;  /* 0x0000000200027848 */ /* 0x004fe20003fe0100 */
[----:B-1----:R-:W-:-:S04]  /*00f0*/  IMAD.WIDE R4, R3, 0x8, R4 ;  /* 0x0000000803047825 */ /* 0x002fc800078e0204 */
[----:B------:R-:W-:-:S05]  /*0100*/  VIADD R2, R2, 0x1 ;  /* 0x0000000102027836 */ /* 0x000fca0000000000 */
[----:B------:R-:W-:Y:S01]  /*0110*/  SHF.R.S32.HI R3, RZ, 0x1f, R2 ;  /* 0x0000001fff037819 */ /* 0x000fe20000011402 */
[----:B------:R-:W-:Y:S06]  /*0120*/  @!P0 EXIT ;  /* 0x000000000000894d */ /* 0x000fec0003800000 */
[----:B------:R-:W-:Y:S02]  /*0130*/  ULDC.64 UR4, c[0x0][0x208] ;  /* 0x0000820000047ab9 */ /* 0x000fe40000000a00 */
[----:B------:R-:W-:Y:S01]  /*0140*/  STG.E.64 desc[UR4][R4.64], R2 ;  /* 0x0000000204007986 */ /* 0x000fe2000c101b04 */
[----:B------:R-:W-:Y:S05]  /*0150*/  EXIT ;  /* 0x000000000000794d */ /* 0x000fea0003800000 */
.L_x_0:
[----:B------:R-:W-:-:S00]  /*0160*/  BRA `(.L_x_0) ;  /* 0xfffffffc00fc7947 */ /* 0x000fc0000383ffff */
[----:B------:R-:W-:-:S00]  /*0170*/  NOP ;  /* 0x0000000000007918 */ /* 0x000fc00000000000 */
        /* <DEDUP_REMOVED lines=8> */
.L_x_1:


//--------------------- .nv.constant0.triton_poi_fused_add_clamp_22 --------------------------
	.section	.nv.constant0.triton_poi_fused_add_clamp_22,"a",@progbits
	.sectionflags	@""
	.align	4
.nv.constant0.triton_poi_fused_add_clamp_22:
	.zero		540
